//
// Generated by NVIDIA NVVM Compiler
//
// Compiler Build ID: CL-36424714
// Cuda compilation tools, release 13.0, V13.0.88
// Based on NVVM 20.0.0
//

.version 9.0
.target sm_100
.address_size 64

	// .globl	_Z14cluster_kernelPi
.extern .func  (.param .b32 func_retval0) vprintf
(
	.param .b64 vprintf_param_0,
	.param .b64 vprintf_param_1
)
;
.global .align 1 .b8 $str[37] = {66, 108, 111, 99, 107, 32, 82, 97, 110, 107, 32, 37, 100, 58, 32, 73, 110, 105, 116, 32, 108, 111, 99, 97, 108, 32, 83, 77, 69, 77, 32, 61, 32, 37, 100, 10};
.global .align 1 .b8 $str$1[43] = {66, 108, 111, 99, 107, 32, 82, 97, 110, 107, 32, 37, 100, 58, 32, 82, 101, 97, 100, 32, 78, 101, 105, 103, 104, 98, 111, 114, 39, 115, 32, 86, 97, 108, 117, 101, 32, 61, 32, 37, 100, 10};
.extern .shared .align 16 .b8 array[];

.visible .entry _Z14cluster_kernelPi(
	.param .u64 .ptr .align 1 _Z14cluster_kernelPi_param_0
)
.explicitcluster
.reqnctapercluster 2, 1, 1
{
	.local .align 8 .b8 	__local_depot0[8];
	.reg .b64 	%SP;
	.reg .b64 	%SPL;
	.reg .pred 	%p<3>;
	.reg .b32 	%r<21>;
	.reg .b64 	%rd<16>;

	mov.u64 	%SPL, __local_depot0;
	cvta.local.u64 	%SP, %SPL;
	ld.param.u64 	%rd1, [_Z14cluster_kernelPi_param_0];
	mov.u32 	%r2, %tid.x;
	mov.u32 	%r3, %tid.y;
	mov.u32 	%r4, %tid.z;
	mov.u32 	%r5, %ntid.x;
	mov.u32 	%r6, %ntid.y;
	mad.lo.s32 	%r7, %r4, %r6, %r3;
	mul.lo.s32 	%r8, %r7, %r5;
	or.b32  	%r1, %r8, %r2;
	setp.ne.s32 	%p1, %r1, 0;
	@%p1 bra 	$L__BB0_2;
	add.u64 	%rd2, %SP, 0;
	add.u64 	%rd3, %SPL, 0;
	mov.u32 	%r9, %cluster_ctarank;
	mad.lo.s32 	%r10, %r9, 100, 100;
	st.shared.u32 	[array], %r10;
	st.local.v2.u32 	[%rd3], {%r9, %r10};
	mov.u64 	%rd4, $str;
	cvta.global.u64 	%rd5, %rd4;
	{ // callseq 0, 0
	.param .b64 param0;
	st.param.b64 	[param0], %rd5;
	.param .b64 param1;
	st.param.b64 	[param1], %rd2;
	.param .b32 retval0;
	call.uni (retval0), 
	vprintf, 
	(
	param0, 
	param1
	);
	ld.param.b32 	%r11, [retval0];
	} // callseq 0
$L__BB0_2:
	setp.ne.s32 	%p2, %r1, 0;
	barrier.sync 	0;
	barrier.cluster.arrive;
	barrier.cluster.wait;
	@%p2 bra 	$L__BB0_4;
	mov.u32 	%r13, %cluster_ctarank;
	mov.u32 	%r14, %cluster_nctarank;
	add.s32 	%r15, %r13, 1;
	rem.u32 	%r16, %r15, %r14;
	mov.u32 	%r17, array;
	cvt.u64.u32 	%rd6, %r17;
	cvta.shared.u64 	%rd7, %rd6;
	mapa.u64	%rd8, %rd7, %r16;
	ld.u32 	%r18, [%rd8];
	add.u64 	%rd9, %SP, 0;
	add.u64 	%rd10, %SPL, 0;
	st.local.v2.u32 	[%rd10], {%r13, %r18};
	mov.u64 	%rd11, $str$1;
	cvta.global.u64 	%rd12, %rd11;
	{ // callseq 1, 0
	.param .b64 param0;
	st.param.b64 	[param0], %rd12;
	.param .b64 param1;
	st.param.b64 	[param1], %rd9;
	.param .b32 retval0;
	call.uni (retval0), 
	vprintf, 
	(
	param0, 
	param1
	);
	ld.param.b32 	%r19, [retval0];
	} // callseq 1
	cvta.to.global.u64 	%rd13, %rd1;
	mul.wide.s32 	%rd14, %r13, 4;
	add.s64 	%rd15, %rd13, %rd14;
	st.global.u32 	[%rd15], %r18;
$L__BB0_4:
	barrier.cluster.arrive;
	barrier.cluster.wait;
	ret;

}


// ===== COMPILED SASS (sm_100) =====

	.target	sm_100

	.elftype	@"ET_EXEC"


//--------------------- .note.nv.tkinfo           --------------------------
	.section	.note.nv.tkinfo,"",@"SHT_NOTE"
	.sectionflags	@"SHF_NOTE_NV_TKINFO"
	.tkinfo
        /*0018*/ 	.word	0x00000002
        /*0030*/ 	.string	""
        /*0030*/ 	.string	"ptxas"
        /*0030*/ 	.string	"Cuda compilation tools, release 13.0, V13.0.88"
        /*0030*/ 	.string	"Build cuda_13.0.r13.0/compiler.36424714_0"
        /*0030*/ 	.string	"-arch sm_100 -m 64 "



//--------------------- .note.nv.cuinfo           --------------------------
	.section	.note.nv.cuinfo,"",@"SHT_NOTE"
	.sectionflags	@"SHF_NOTE_NV_CUINFO"
        /*0018*/ 	.short	0x0002
        /*001a*/ 	.short	0x0064
        /*001c*/ 	.short	0x0082
	.zero		2


//--------------------- .nv.info                  --------------------------
	.section	.nv.info,"",@"SHT_CUDA_INFO"
	.align	4


	//----- nvinfo : EIATTR_REGCOUNT
	.align		4
        /*0000*/ 	.byte	0x04, 0x2f
        /*0002*/ 	.short	(.L_3 - .L_2)
	.align		4
.L_2:
        /*0004*/ 	.word	index@(_Z14cluster_kernelPi)
        /*0008*/ 	.word	0x0000001a


	//----- nvinfo : EIATTR_FRAME_SIZE
	.align		4
.L_3:
        /*000c*/ 	.byte	0x04, 0x11
        /*000e*/ 	.short	(.L_5 - .L_4)
	.align		4
.L_4:
        /*0010*/ 	.word	index@(_Z14cluster_kernelPi)
        /*0014*/ 	.word	0x00000008


	//----- nvinfo : EIATTR_MIN_STACK_SIZE
	.align		4
.L_5:
        /*0018*/ 	.byte	0x04, 0x12
        /*001a*/ 	.short	(.L_7 - .L_6)
	.align		4
.L_6:
        /*001c*/ 	.word	index@(_Z14cluster_kernelPi)
        /*0020*/ 	.word	0x00000008
.L_7:


//--------------------- .nv.compat                --------------------------
	.section	.nv.compat,"",@"SHT_CUDA_COMPAT_INFO"
	.align	4
        /*0000*/ 	.byte	0x02, 0x09, 0x00, 0x00, 0x02, 0x02, 0x01, 0x00, 0x02, 0x05, 0x05, 0x00, 0x03, 0x07, 0x01, 0x01
        /*0010*/ 	.byte	0x02, 0x03, 0x00, 0x00, 0x02, 0x06, 0x01, 0x00, 0x04, 0x0b, 0x08, 0x00, 0x09, 0x00, 0x00, 0x00
        /*0020*/ 	.byte	0x00, 0x00, 0x00, 0x00


//--------------------- .nv.info._Z14cluster_kernelPi --------------------------
	.section	.nv.info._Z14cluster_kernelPi,"",@"SHT_CUDA_INFO"
	.sectionflags	@""
	.align	4


	//----- nvinfo : EIATTR_CUDA_API_VERSION
	.align		4
        /*0000*/ 	.byte	0x04, 0x37
        /*0002*/ 	.short	(.L_9 - .L_8)
.L_8:
        /*0004*/ 	.word	0x00000082


	//----- nvinfo : EIATTR_KPARAM_INFO
	.align		4
.L_9:
        /*0008*/ 	.byte	0x04, 0x17
        /*000a*/ 	.short	(.L_11 - .L_10)
.L_10:
        /*000c*/ 	.word	0x00000000
        /*0010*/ 	.short	0x0000
        /*0012*/ 	.short	0x0000
        /*0014*/ 	.byte	0x00, 0xf5, 0x21, 0x00


	//----- nvinfo : EIATTR_EXPLICIT_CLUSTER
	.align		4
.L_11:
        /*0018*/ 	.byte	0x01, 0x3e
	.zero		2


	//----- nvinfo : EIATTR_CTA_PER_CLUSTER
	.align		4
        /*001c*/ 	.byte	0x04, 0x3d
        /*001e*/ 	.short	(.L_13 - .L_12)
.L_12:
        /*0020*/ 	.word	0x00000002
        /*0024*/ 	.word	0x00000001
        /*0028*/ 	.word	0x00000001


	//----- nvinfo : EIATTR_SPARSE_MMA_MASK
	.align		4
.L_13:
        /*002c*/ 	.byte	0x03, 0x50
        /*002e*/ 	.short	0x0000


	//----- nvinfo : EIATTR_MAXREG_COUNT
	.align		4
        /*0030*/ 	.byte	0x03, 0x1b
        /*0032*/ 	.short	0x00ff


	//----- nvinfo : EIATTR_NUM_BARRIERS
	.align		4
        /*0034*/ 	.byte	0x02, 0x4c
        /*0036*/ 	.byte	0x01
	.zero		1


	//----- nvinfo : EIATTR_EXTERNS
	.align		4
        /*0038*/ 	.byte	0x04, 0x0f
        /*003a*/ 	.short	(.L_15 - .L_14)


	//   ....[0]....
	.align		4
.L_14:
        /*003c*/ 	.word	index@(vprintf)


	//----- nvinfo : EIATTR_MERCURY_ISA_VERSION
	.align		4
.L_15:
        /*0040*/ 	.byte	0x03, 0x5f
        /*0042*/ 	.short	0x0101


	//----- nvinfo : EIATTR_COOP_GROUP_MASK_REGIDS
	.align		4
        /*0044*/ 	.byte	0x04, 0x29
        /*0046*/ 	.short	(.L_17 - .L_16)


	//   ....[0]....
.L_16:
        /*0048*/ 	.word	0xffffffff


	//   ....[1]....
        /*004c*/ 	.word	0x0500000f


	//----- nvinfo : EIATTR_COOP_GROUP_INSTR_OFFSETS
	.align		4
.L_17:
        /*0050*/ 	.byte	0x04, 0x28
        /*0052*/ 	.short	(.L_19 - .L_18)


	//   ....[0]....
.L_18:
        /*0054*/ 	.word	0x00000240


	//   ....[1]....
        /*0058*/ 	.word	0x00000820


	//----- nvinfo : EIATTR_VRC_CTA_INIT_COUNT
	.align		4
.L_19:
        /*005c*/ 	.byte	0x02, 0x4a
	.zero		1
	.zero		1


	//----- nvinfo : EIATTR_SYSCALL_OFFSETS
	.align		4
        /*0060*/ 	.byte	0x04, 0x46
        /*0062*/ 	.short	(.L_21 - .L_20)


	//   ....[0]....
.L_20:
        /*0064*/ 	.word	0x000001f0


	//   ....[1]....
        /*0068*/ 	.word	0x000005d0


	//----- nvinfo : EIATTR_EXIT_INSTR_OFFSETS
	.align		4
.L_21:
        /*006c*/ 	.byte	0x04, 0x1c
        /*006e*/ 	.short	(.L_23 - .L_22)


	//   ....[0]....
.L_22:
        /*0070*/ 	.word	0x00000780


	//   ....[1]....
        /*0074*/ 	.word	0x000007b0


	//----- nvinfo : EIATTR_CRS_STACK_SIZE
	.align		4
.L_23:
        /*0078*/ 	.byte	0x04, 0x1e
        /*007a*/ 	.short	(.L_25 - .L_24)
.L_24:
        /*007c*/ 	.word	0x00000000


	//----- nvinfo : EIATTR_CBANK_PARAM_SIZE
	.align		4
.L_25:
        /*0080*/ 	.byte	0x03, 0x19
        /*0082*/ 	.short	0x0008


	//----- nvinfo : EIATTR_PARAM_CBANK
	.align		4
        /*0084*/ 	.byte	0x04, 0x0a
        /*0086*/ 	.short	(.L_27 - .L_26)
	.align		4
.L_26:
        /*0088*/ 	.word	index@(.nv.constant0._Z14cluster_kernelPi)
        /*008c*/ 	.short	0x0380
        /*008e*/ 	.short	0x0008


	//----- nvinfo : EIATTR_SW_WAR
	.align		4
.L_27:
        /*0090*/ 	.byte	0x04, 0x36
        /*0092*/ 	.short	(.L_29 - .L_28)
.L_28:
        /*0094*/ 	.word	0x00000008
.L_29:


//--------------------- .nv.callgraph             --------------------------
	.section	.nv.callgraph,"",@"SHT_CUDA_CALLGRAPH"
	.align	4
	.sectionentsize	8
	.align		4
        /*0000*/ 	.word	0x00000000
	.align		4
        /*0004*/ 	.word	0xffffffff
	.align		4
        /*0008*/ 	.word	index@(_Z14cluster_kernelPi)
	.align		4
        /*000c*/ 	.word	index@(vprintf)
	.align		4
        /*0010*/ 	.word	0x00000000
	.align		4
        /*0014*/ 	.word	0xfffffffe
	.align		4
        /*0018*/ 	.word	0x00000000
	.align		4
        /*001c*/ 	.word	0xfffffffd
	.align		4
        /*0020*/ 	.word	0x00000000
	.align		4
        /*0024*/ 	.word	0xfffffffc


//--------------------- .nv.constant4             --------------------------
	.section	.nv.constant4,"a",@progbits
	.align	8
	.align		8
.nv.constant4:
        /*0000*/ 	.dword	vprintf
	.align		8
        /*0008*/ 	.dword	$str
	.align		8
        /*0010*/ 	.dword	$str$1


//--------------------- .text._Z14cluster_kernelPi --------------------------
	.section	.text._Z14cluster_kernelPi,"ax",@progbits
	.align	128
        .global         _Z14cluster_kernelPi
        .type           _Z14cluster_kernelPi,@function
        .size           _Z14cluster_kernelPi,(.L_x_18 - _Z14cluster_kernelPi)
        .other          _Z14cluster_kernelPi,@"STO_CUDA_ENTRY STV_DEFAULT"
_Z14cluster_kernelPi:
.text._Z14cluster_kernelPi:
[----:B------:R-:W0:Y:S01]  /*0000*/  LDC R1, c[0x0][0x37c] ;  /* 0x0000df00ff017b82 */ /* 0x000e220000000800 */
[----:B------:R-:W1:Y:S01]  /*0010*/  S2R R0, SR_TID.Y ;  /* 0x0000000000007919 */ /* 0x000e620000002200 */
[----:B------:R-:W2:Y:S01]  /*0020*/  LDCU UR5, c[0x0][0x2fc] ;  /* 0x00005f80ff0577ac */ /* 0x000ea20008000800 */
[----:B0-----:R-:W-:Y:S01]  /*0030*/  VIADD R1, R1, 0xfffffff8 ;  /* 0xfffffff801017836 */ /* 0x001fe20000000000 */
[----:B------:R-:W-:Y:S01]  /*0040*/  BSSY.RECONVERGENT B6, `(.L_x_0) ;  /* 0x000001c000067945 */ /* 0x000fe20003800200 */
[----:B------:R-:W1:Y:S01]  /*0050*/  S2R R5, SR_TID.Z ;  /* 0x0000000000057919 */ /* 0x000e620000002300 */
[----:B------:R-:W0:Y:S01]  /*0060*/  LDCU UR6, c[0x0][0x360] ;  /* 0x00006c00ff0677ac */ /* 0x000e220008000800 */
[----:B------:R-:W3:Y:S01]  /*0070*/  S2R R3, SR_TID.X ;  /* 0x0000000000037919 */ /* 0x000ee20000002100 */
[----:B------:R-:W1:Y:S01]  /*0080*/  LDCU UR7, c[0x0][0x364] ;  /* 0x00006c80ff0777ac */ /* 0x000e620008000800 */
[----:B------:R-:W4:Y:S02]  /*0090*/  LDCU UR4, c[0x0][0x2f8] ;  /* 0x00005f00ff0477ac */ /* 0x000f240008000800 */
[----:B----4-:R-:W-:Y:S01]  /*00a0*/  IADD3 R2, P1, PT, R1, UR4, RZ ;  /* 0x0000000401027c10 */ /* 0x010fe2000ff3e0ff */
[----:B-1----:R-:W-:-:S04]  /*00b0*/  IMAD R0, R5, UR7, R0 ;  /* 0x0000000705007c24 */ /* 0x002fc8000f8e0200 */
[----:B--2---:R-:W-:Y:S02]  /*00c0*/  IMAD.X R18, RZ, RZ, UR5, P1 ;  /* 0x00000005ff127e24 */ /* 0x004fe400088e06ff */
[----:B0-----:R-:W-:-:S05]  /*00d0*/  IMAD R0, R0, UR6, RZ ;  /* 0x0000000600007c24 */ /* 0x001fca000f8e02ff */
[----:B---3--:R-:W-:-:S13]  /*00e0*/  LOP3.LUT P0, R16, R0, RZ, R3, 0xfa, !PT ;  /* 0x000000ff00107212 */ /* 0x008fda000780fa03 */
[----:B------:R-:W-:Y:S05]  /*00f0*/  @P0 BRA `(.L_x_1) ;  /* 0x0000000000400947 */ /* 0x000fea0003800000 */
[----:B------:R-:W0:Y:S01]  /*0100*/  S2R R10, SR_CgaCtaId ;  /* 0x00000000000a7919 */ /* 0x000e220000008800 */
[----:B------:R-:W-:Y:S01]  /*0110*/  IMAD.MOV.U32 R11, RZ, RZ, 0x64 ;  /* 0x00000064ff0b7424 */ /* 0x000fe200078e00ff */
[----:B------:R-:W-:Y:S01]  /*0120*/  MOV R3, 0x400 ;  /* 0x0000040000037802 */ /* 0x000fe20000000f00 */
[----:B------:R-:W1:Y:S01]  /*0130*/  LDCU.64 UR4, c[0x4][0x8] ;  /* 0x01000100ff0477ac */ /* 0x000e620008000a00 */
[----:B------:R-:W-:Y:S02]  /*0140*/  IMAD.MOV.U32 R6, RZ, RZ, R2 ;  /* 0x000000ffff067224 */ /* 0x000fe400078e0002 */
[----:B------:R-:W-:Y:S01]  /*0150*/  IMAD.MOV.U32 R7, RZ, RZ, R18 ;  /* 0x000000ffff077224 */ /* 0x000fe200078e0012 */
[----:B-1----:R-:W-:Y:S01]  /*0160*/  MOV R4, UR4 ;  /* 0x0000000400047c02 */ /* 0x002fe20008000f00 */
[----:B------:R-:W-:Y:S01]  /*0170*/  IMAD.U32 R5, RZ, RZ, UR5 ;  /* 0x00000005ff057e24 */ /* 0x000fe2000f8e00ff */
[C---:B0-----:R-:W-:Y:S01]  /*0180*/  LEA R0, R10.reuse, R3, 0x18 ;  /* 0x000000030a007211 */ /* 0x041fe200078ec0ff */
[----:B------:R-:W-:Y:S01]  /*0190*/  IMAD R11, R10, R11, 0x64 ;  /* 0x000000640a0b7424 */ /* 0x000fe200078e020b */
[----:B------:R-:W-:-:S04]  /*01a0*/  MOV R3, 0x0 ;  /* 0x0000000000037802 */ /* 0x000fc80000000f00 */
[----:B------:R0:W-:Y:S01]  /*01b0*/  STS [R0], R11 ;  /* 0x0000000b00007388 */ /* 0x0001e20000000800 */
[----:B------:R0:W1:Y:S03]  /*01c0*/  LDC.64 R8, c[0x4][R3] ;  /* 0x0100000003087b82 */ /* 0x0000660000000a00 */
[----:B------:R0:W-:Y:S02]  /*01d0*/  STL.64 [R1], R10 ;  /* 0x0000000a01007387 */ /* 0x0001e40000100a00 */
[----:B------:R-:W-:-:S07]  /*01e0*/  LEPC R20, `(.L_x_1) ;  /* 0x000000001014794e */ /* 0x000fce0000000000 */
[----:B01----:R-:W-:Y:S05]  /*01f0*/  CALL.ABS.NOINC R8 ;  /* 0x0000000008007343 */ /* 0x003fea0003c00000 */
.L_x_1:
[----:B------:R-:W-:Y:S05]  /*0200*/  BSYNC.RECONVERGENT B6 ;  /* 0x0000000000067941 */ /* 0x000fea0003800200 */
.L_x_0:
[----:B------:R-:W-:Y:S01]  /*0210*/  UMOV UR4, 0xffffffff ;  /* 0xffffffff00047882 */ /* 0x000fe20000000000 */
[----:B------:R-:W-:Y:S02]  /*0220*/  ISETP.NE.AND P0, PT, R16, RZ, PT ;  /* 0x000000ff1000720c */ /* 0x000fe40003f05270 */
[----:B------:R-:W-:Y:S11]  /*0230*/  BRA.DIV UR4, `(.L_x_2) ;  /* 0x0000000604607947 */ /* 0x000ff6000b800000 */
[----:B------:R-:W-:Y:S06]  /*0240*/  BAR.SYNC.DEFER_BLOCKING 0x0 ;  /* 0x0000000000007b1d */ /* 0x000fec0000010000 */
[----:B------:R-:W-:Y:S01]  /*0250*/  @!PT LDS RZ, [RZ] ;  /* 0x00000000fffff984 */ /* 0x000fe20000000800 */
[----:B------:R-:W-:Y:S01]  /*0260*/  @!PT LDS RZ, [RZ] ;  /* 0x00000000fffff984 */ /* 0x000fe20000000800 */
[----:B------:R-:W-:Y:S01]  /*0270*/  @!PT LDS RZ, [RZ] ;  /* 0x00000000fffff984 */ /* 0x000fe20000000800 */
[----:B------:R-:W-:Y:S01]  /*0280*/  @!PT LDS RZ, [RZ] ;  /* 0x00000000fffff984 */ /* 0x000fe20000000800 */
[----:B------:R-:W-:-:S00]  /*0290*/  MEMBAR.ALL.CTA ;  /* 0x0000000000007992 */ /* 0x000fc00000008000 */
[----:B------:R-:W-:Y:S06]  /*02a0*/  MEMBAR.ALL.GPU ;  /* 0x0000000000007992 */ /* 0x000fec000000a000 */
[----:B------:R-:W-:-:S00]  /*02b0*/  ERRBAR ;  /* 0x00000000000079ab */ /* 0x000fc00000000000 */
[----:B------:R-:W-:Y:S08]  /*02c0*/  CGAERRBAR ;  /* 0x00000000000075ab */ /* 0x000ff00000000000 */
[----:B------:R-:W-:Y:S06]  /*02d0*/  UCGABAR_ARV ;  /* 0x00000000000079c7 */ /* 0x000fec0008000000 */
[----:B------:R-:W-:Y:S01]  /*02e0*/  UCGABAR_WAIT ;  /* 0x0000000000007dc7 */ /* 0x000fe20008000000 */
[----:B------:R-:W-:Y:S01]  /*02f0*/  CCTL.IVALL ;  /* 0x00000000ff00798f */ /* 0x000fe20002000000 */
.L_x_13:
[----:B------:R-:W-:Y:S04]  /*0300*/  BSSY.RECONVERGENT B6, `(.L_x_3) ;  /* 0x0000033000067945 */ /* 0x000fe80003800200 */
[----:B------:R-:W-:Y:S05]  /*0310*/  @P0 BRA `(.L_x_4) ;  /* 0x0000000000c40947 */ /* 0x000fea0003800000 */
[----:B------:R-:W-:-:S05]  /*0320*/  CS2R.32 R23, SR_CgaSize ;  /* 0x0000000000177805 */ /* 0x000fca0000008a00 */
[----:B------:R-:W-:-:S05]  /*0330*/  IMAD R23, R23, -0xa0, RZ ;  /* 0xffffff6017177824 */ /* 0x000fca00078e02ff */
[----:B------:R-:W-:-:S14]  /*0340*/  R2UR UR4, R23 ;  /* 0x00000000170472ca */ /* 0x000fdc00000e0000 */
[----:B------:R-:W0:Y:S01]  /*0350*/  LDCU UR4, c[0x0][UR4+0x2cc] ;  /* 0x00005980040477ac */ /* 0x000e220008000800 */
[----:B------:R-:W1:Y:S01]  /*0360*/  S2R R22, SR_CgaCtaId ;  /* 0x0000000000167919 */ /* 0x000e620000008800 */
[----:B------:R-:W2:Y:S01]  /*0370*/  LDC.64 R16, c[0x0][0x358] ;  /* 0x0000d600ff107b82 */ /* 0x000ea20000000a00 */
[----:B0-----:R-:W0:Y:S01]  /*0380*/  I2F.U32.RP R3, UR4 ;  /* 0x0000000400037d06 */ /* 0x001e220008209000 */
[----:B------:R-:W-:Y:S02]  /*0390*/  ISETP.NE.U32.AND P1, PT, RZ, UR4, PT ;  /* 0x00000004ff007c0c */ /* 0x000fe4000bf25070 */
[----:B--2---:R-:W-:Y:S02]  /*03a0*/  R2UR UR6, R16 ;  /* 0x00000000100672ca */ /* 0x004fe400000e0000 */
[----:B------:R-:W-:-:S03]  /*03b0*/  R2UR UR7, R17 ;  /* 0x00000000110772ca */ /* 0x000fc600000e0000 */
[----:B0-----:R-:W0:Y:S01]  /*03c0*/  MUFU.RCP R3, R3 ;  /* 0x0000000300037308 */ /* 0x001e220000001000 */
[----:B-1----:R-:W-:Y:S01]  /*03d0*/  VIADD R0, R22, 0x1 ;  /* 0x0000000116007836 */ /* 0x002fe20000000000 */
[----:B0-----:R-:W-:-:S06]  /*03e0*/  IADD3 R4, PT, PT, R3, 0xffffffe, RZ ;  /* 0x0ffffffe03047810 */ /* 0x001fcc0007ffe0ff */
[----:B------:R0:W1:Y:S02]  /*03f0*/  F2I.FTZ.U32.TRUNC.NTZ R5, R4 ;  /* 0x0000000400057305 */ /* 0x000064000021f000 */
[----:B0-----:R-:W-:Y:S02]  /*0400*/  IMAD.MOV.U32 R4, RZ, RZ, RZ ;  /* 0x000000ffff047224 */ /* 0x001fe400078e00ff */
[----:B-1----:R-:W-:-:S04]  /*0410*/  IMAD.MOV R7, RZ, RZ, -R5 ;  /* 0x000000ffff077224 */ /* 0x002fc800078e0a05 */
[----:B------:R-:W-:-:S04]  /*0420*/  IMAD R7, R7, UR4, RZ ;  /* 0x0000000407077c24 */ /* 0x000fc8000f8e02ff */
[----:B------:R-:W-:-:S06]  /*0430*/  IMAD.HI.U32 R5, R5, R7, R4 ;  /* 0x0000000705057227 */ /* 0x000fcc00078e0004 */
[----:B------:R-:W-:-:S05]  /*0440*/  IMAD.HI.U32 R5, R5, R0, RZ ;  /* 0x0000000005057227 */ /* 0x000fca00078e00ff */
[----:B------:R-:W-:-:S05]  /*0450*/  IADD3 R5, PT, PT, -R5, RZ, RZ ;  /* 0x000000ff05057210 */ /* 0x000fca0007ffe1ff */
[----:B------:R-:W-:Y:S01]  /*0460*/  IMAD R3, R5, UR4, R0 ;  /* 0x0000000405037c24 */ /* 0x000fe2000f8e0200 */
[----:B------:R-:W-:Y:S01]  /*0470*/  MOV R5, 0x400 ;  /* 0x0000040000057802 */ /* 0x000fe20000000f00 */
[----:B------:R-:W0:Y:S03]  /*0480*/  S2R R0, SR_SWINHI ;  /* 0x0000000000007919 */ /* 0x000e260000002f00 */
[----:B------:R-:W-:Y:S02]  /*0490*/  ISETP.GE.U32.AND P0, PT, R3, UR4, PT ;  /* 0x0000000403007c0c */ /* 0x000fe4000bf06070 */
[----:B------:R-:W-:-:S11]  /*04a0*/  LEA R5, R22, R5, 0x18 ;  /* 0x0000000516057211 */ /* 0x000fd600078ec0ff */
[----:B------:R-:W-:-:S05]  /*04b0*/  @P0 VIADD R3, R3, -UR4 ;  /* 0x8000000403030c36 */ /* 0x000fca0008000000 */
[----:B------:R-:W-:Y:S02]  /*04c0*/  ISETP.GE.U32.AND P0, PT, R3, UR4, PT ;  /* 0x0000000403007c0c */ /* 0x000fe4000bf06070 */
[----:B------:R-:W-:Y:S02]  /*04d0*/  MOV R8, R5 ;  /* 0x0000000500087202 */ /* 0x000fe40000000f00 */
[----:B0-----:R-:W-:-:S09]  /*04e0*/  MOV R9, R0 ;  /* 0x0000000000097202 */ /* 0x001fd20000000f00 */
[----:B------:R-:W-:Y:S01]  /*04f0*/  @P0 VIADD R3, R3, -UR4 ;  /* 0x8000000403030c36 */ /* 0x000fe20008000000 */
[----:B------:R-:W-:Y:S01]  /*0500*/  @!P1 LOP3.LUT R3, RZ, UR4, RZ, 0x33, !PT ;  /* 0x00000004ff039c12 */ /* 0x000fe2000f8e33ff */
[----:B------:R-:W0:Y:S03]  /*0510*/  LDCU.64 UR4, c[0x4][0x10] ;  /* 0x01000200ff0477ac */ /* 0x000e260008000a00 */
[----:B------:R-:W-:Y:S02]  /*0520*/  PRMT R8, R3, 0x654, R8 ;  /* 0x0000065403087816 */ /* 0x000fe40000000008 */
[----:B------:R-:W-:-:S05]  /*0530*/  MOV R9, R9 ;  /* 0x0000000900097202 */ /* 0x000fca0000000f00 */
[----:B------:R-:W2:Y:S01]  /*0540*/  LD.E R23, desc[UR6][R8.64] ;  /* 0x0000000608177980 */ /* 0x000ea2000c101900 */
[----:B------:R-:W-:Y:S01]  /*0550*/  MOV R0, 0x0 ;  /* 0x0000000000007802 */ /* 0x000fe20000000f00 */
[----:B------:R-:W-:Y:S02]  /*0560*/  IMAD.MOV.U32 R6, RZ, RZ, R2 ;  /* 0x000000ffff067224 */ /* 0x000fe400078e0002 */
[----:B------:R-:W-:Y:S01]  /*0570*/  IMAD.MOV.U32 R7, RZ, RZ, R18 ;  /* 0x000000ffff077224 */ /* 0x000fe200078e0012 */
[----:B------:R1:W3:Y:S01]  /*0580*/  LDC.64 R10, c[0x4][R0] ;  /* 0x01000000000a7b82 */ /* 0x0002e20000000a00 */
[----:B0-----:R-:W-:Y:S01]  /*0590*/  IMAD.U32 R4, RZ, RZ, UR4 ;  /* 0x00000004ff047e24 */ /* 0x001fe2000f8e00ff */
[----:B------:R-:W-:Y:S01]  /*05a0*/  MOV R5, UR5 ;  /* 0x0000000500057c02 */ /* 0x000fe20008000f00 */
[----:B--23--:R1:W-:Y:S06]  /*05b0*/  STL.64 [R1], R22 ;  /* 0x0000001601007387 */ /* 0x00c3ec0000100a00 */
[----:B------:R-:W-:-:S07]  /*05c0*/  LEPC R20, `(.L_x_5) ;  /* 0x000000001014794e */ /* 0x000fce0000000000 */
[----:B-1----:R-:W-:Y:S05]  /*05d0*/  CALL.ABS.NOINC R10 ;  /* 0x000000000a007343 */ /* 0x002fea0003c00000 */
.L_x_5:
[----:B------:R-:W0:Y:S01]  /*05e0*/  LDC.64 R2, c[0x0][0x380] ;  /* 0x0000e000ff027b82 */ /* 0x000e220000000a00 */
[----:B------:R-:W-:Y:S02]  /*05f0*/  R2UR UR4, R16 ;  /* 0x00000000100472ca */ /* 0x000fe400000e0000 */
[----:B------:R-:W-:Y:S01]  /*0600*/  R2UR UR5, R17 ;  /* 0x00000000110572ca */ /* 0x000fe200000e0000 */
[----:B0-----:R-:W-:-:S12]  /*0610*/  IMAD.WIDE R2, R22, 0x4, R2 ;  /* 0x0000000416027825 */ /* 0x001fd800078e0202 */
[----:B------:R0:W-:Y:S02]  /*0620*/  STG.E desc[UR4][R2.64], R23 ;  /* 0x0000001702007986 */ /* 0x0001e4000c101904 */
.L_x_4:
[----:B------:R-:W-:Y:S05]  /*0630*/  BSYNC.RECONVERGENT B6 ;  /* 0x0000000000067941 */ /* 0x000fea0003800200 */
.L_x_3:
[----:B------:R-:W-:-:S03]  /*0640*/  UMOV UR4, 0xffffffff ;  /* 0xffffffff00047882 */ /* 0x000fc60000000000 */
[----:B------:R-:W-:Y:S05]  /*0650*/  BRA.DIV UR4, `(.L_x_6) ;  /* 0x0000000204bc7947 */ /* 0x000fea000b800000 */
        /* <DEDUP_REMOVED lines=9> */
.L_x_16:
[----:B------:R-:W-:-:S03]  /*06f0*/  UMOV UR4, 0xffffffff ;  /* 0xffffffff00047882 */ /* 0x000fc60000000000 */
[----:B------:R-:W-:Y:S05]  /*0700*/  BRA.CONV UR4, `(.L_x_7) ;  /* 0x0000000304207947 */ /* 0x000fea000b800000 */
[----:B------:R-:W-:Y:S01]  /*0710*/  BSSY B0, `(.L_x_8) ;  /* 0x0000006000007945 */ /* 0x000fe20003800000 */
[----:B------:R-:W-:-:S07]  /*0720*/  MOV R15, 0xffffffff ;  /* 0xffffffff000f7802 */ /* 0x000fce0000000f00 */
[----:B0-----:R-:W-:Y:S05]  /*0730*/  WARPSYNC.COLLECTIVE.ALL `(.L_x_9) ;  /* 0x00000000000c7948 */ /* 0x001fea0003c00000 */
[----:B------:R-:W-:Y:S01]  /*0740*/  UCGABAR_WAIT ;  /* 0x0000000000007dc7 */ /* 0x000fe20008000000 */
[----:B------:R-:W-:Y:S01]  /*0750*/  CCTL.IVALL ;  /* 0x00000000ff00798f */ /* 0x000fe20002000000 */
[----:B0-----:R-:W-:Y:S05]  /*0760*/  ENDCOLLECTIVE ;  /* 0x000000000000791b */ /* 0x001fea0003800000 */
.L_x_9:
[----:B------:R-:W-:Y:S05]  /*0770*/  BSYNC B0 ;  /* 0x0000000000007941 */ /* 0x000fea0003800000 */
.L_x_8:
[----:B------:R-:W-:Y:S05]  /*0780*/  EXIT ;  /* 0x000000000000794d */ /* 0x000fea0003800000 */
.L_x_7:
[----:B------:R-:W-:Y:S01]  /*0790*/  UCGABAR_WAIT ;  /* 0x0000000000007dc7 */ /* 0x000fe20008000000 */
[----:B------:R-:W-:Y:S01]  /*07a0*/  CCTL.IVALL ;  /* 0x00000000ff00798f */ /* 0x000fe20002000000 */
[----:B------:R-:W-:Y:S05]  /*07b0*/  EXIT ;  /* 0x000000000000794d */ /* 0x000fea0003800000 */
.L_x_2:
[----:B------:R-:W-:Y:S01]  /*07c0*/  IMAD.MOV.U32 R14, RZ, RZ, 0x0 ;  /* 0x00000000ff0e7424 */ /* 0x000fe200078e00ff */
[----:B------:R-:W-:Y:S01]  /*07d0*/  MOV R15, 0xffffffff ;  /* 0xffffffff000f7802 */ /* 0x000fe20000000f00 */
[----:B------:R-:W-:-:S07]  /*07e0*/  IMAD.MOV.U32 R13, RZ, RZ, 0x0 ;  /* 0x00000000ff0d7424 */ /* 0x000fce00078e00ff */
[----:B------:R-:W-:Y:S05]  /*07f0*/  WARPSYNC.COLLECTIVE.ALL `(.L_x_10) ;  /* 0x0000000000147948 */ /* 0x000fea0003c00000 */
[----:B------:R-:W-:-:S04]  /*0800*/  SHF.L.U32 R13, R13, 0x10, RZ ;  /* 0x000000100d0d7819 */ /* 0x000fc800000006ff */
[----:B------:R-:W-:-:S05]  /*0810*/  LOP3.LUT R13, R13, 0xf, R14, 0xf8, !PT ;  /* 0x0000000f0d0d7812 */ /* 0x000fca00078ef80e */
[----:B------:R0:W-:Y:S02]  /*0820*/  BAR.SYNC.DEFER_BLOCKING R13, R13 ;  /* 0x0000000d0000731d */ /* 0x0001e40000010000 */
[----:B0-----:R-:W-:-:S04]  /*0830*/  SHF.R.U32 R13, R13, 0x10, RZ ;  /* 0x000000100d0d7819 */ /* 0x001fc800000016ff */
[----:B------:R-:W-:Y:S05]  /*0840*/  ENDCOLLECTIVE ;  /* 0x000000000000791b */ /* 0x000fea0003800000 */
.L_x_10:
[----:B------:R-:W-:Y:S05]  /*0850*/  WARPSYNC.COLLECTIVE.ALL `(.L_x_11) ;  /* 0x0000000000287948 */ /* 0x000fea0003c00000 */
        /* <DEDUP_REMOVED lines=8> */
[----:B------:R-:W-:Y:S01]  /*08e0*/  UCGABAR_ARV ;  /* 0x00000000000079c7 */ /* 0x000fe20008000000 */
[----:B------:R-:W-:Y:S05]  /*08f0*/  ENDCOLLECTIVE ;  /* 0x000000000000791b */ /* 0x000fea0003800000 */
.L_x_11:
[----:B------:R-:W-:Y:S05]  /*0900*/  WARPSYNC.COLLECTIVE.ALL `(.L_x_12) ;  /* 0x00000000000c7948 */ /* 0x000fea0003c00000 */
[----:B------:R-:W-:Y:S01]  /*0910*/  UCGABAR_WAIT ;  /* 0x0000000000007dc7 */ /* 0x000fe20008000000 */
[----:B------:R-:W-:Y:S01]  /*0920*/  CCTL.IVALL ;  /* 0x00000000ff00798f */ /* 0x000fe20002000000 */
[----:B------:R-:W-:Y:S05]  /*0930*/  ENDCOLLECTIVE ;  /* 0x000000000000791b */ /* 0x000fea0003800000 */
.L_x_12:
[----:B------:R-:W-:Y:S05]  /*0940*/  BRA `(.L_x_13) ;  /* 0xfffffff8006c7947 */ /* 0x000fea000383ffff */
.L_x_6:
[----:B------:R-:W-:Y:S01]  /*0950*/  BSSY B0, `(.L_x_14) ;  /* 0x000000d000007945 */ /* 0x000fe20003800000 */
[----:B------:R-:W-:-:S07]  /*0960*/  IMAD.MOV.U32 R15, RZ, RZ, -0x1 ;  /* 0xffffffffff0f7424 */ /* 0x000fce00078e00ff */
[----:B0-----:R-:W-:Y:S05]  /*0970*/  WARPSYNC.COLLECTIVE.ALL `(.L_x_15) ;  /* 0x0000000000287948 */ /* 0x001fea0003c00000 */
        /* <DEDUP_REMOVED lines=9> */
[----:B0-----:R-:W-:Y:S05]  /*0a10*/  ENDCOLLECTIVE ;  /* 0x000000000000791b */ /* 0x001fea0003800000 */
.L_x_15:
[----:B------:R-:W-:Y:S05]  /*0a20*/  BSYNC B0 ;  /* 0x0000000000007941 */ /* 0x000fea0003800000 */
.L_x_14:
[----:B------:R-:W-:Y:S05]  /*0a30*/  BRA `(.L_x_16) ;  /* 0xfffffffc002c7947 */ /* 0x000fea000383ffff */
.L_x_17:
[----:B------:R-:W-:-:S00]  /*0a40*/  BRA `(.L_x_17) ;  /* 0xfffffffc00fc7947 */ /* 0x000fc0000383ffff */
[----:B------:R-:W-:-:S00]  /*0a50*/  NOP ;  /* 0x0000000000007918 */ /* 0x000fc00000000000 */
        /* <DEDUP_REMOVED lines=10> */
.L_x_18:


//--------------------- .nv.global.init           --------------------------
	.section	.nv.global.init,"aw",@progbits
.nv.global.init:
	.type		$str,@object
	.size		$str,($str$1 - $str)
$str:
        /*0000*/ 	.byte	0x42, 0x6c, 0x6f, 0x63, 0x6b, 0x20, 0x52, 0x61, 0x6e, 0x6b, 0x20, 0x25, 0x64, 0x3a, 0x20, 0x49
        /*0010*/ 	.byte	0x6e, 0x69, 0x74, 0x20, 0x6c, 0x6f, 0x63, 0x61, 0x6c, 0x20, 0x53, 0x4d, 0x45, 0x4d, 0x20, 0x3d
        /*0020*/ 	.byte	0x20, 0x25, 0x64, 0x0a, 0x00
	.type		$str$1,@object
	.size		$str$1,(.L_1 - $str$1)
$str$1:
        /*0025*/ 	.byte	0x42, 0x6c, 0x6f, 0x63, 0x6b, 0x20, 0x52, 0x61, 0x6e, 0x6b, 0x20, 0x25, 0x64, 0x3a, 0x20, 0x52
        /*0035*/ 	.byte	0x65, 0x61, 0x64, 0x20, 0x4e, 0x65, 0x69, 0x67, 0x68, 0x62, 0x6f, 0x72, 0x27, 0x73, 0x20, 0x56
        /*0045*/ 	.byte	0x61, 0x6c, 0x75, 0x65, 0x20, 0x3d, 0x20, 0x25, 0x64, 0x0a, 0x00
.L_1:


//--------------------- .nv.shared._Z14cluster_kernelPi --------------------------
	.section	.nv.shared._Z14cluster_kernelPi,"aw",@nobits
	.sectionflags	@""
	.align	16
	.zero		1024


//--------------------- .nv.shared.reserved.0     --------------------------
	.section	.nv.shared.reserved.0,"aw",@nobits
	.weak		__nv_reservedSMEM_offset_0_alias
	.size		__nv_reservedSMEM_offset_0_alias, 0, 64
	.other		__nv_reservedSMEM_offset_0_alias,@"STO_CUDA_RESERVED_SHARED STV_DEFAULT"
__nv_reservedSMEM_offset_0_alias:
	.zero		0
	.zero		64


//--------------------- .nv.constant0._Z14cluster_kernelPi --------------------------
	.section	.nv.constant0._Z14cluster_kernelPi,"a",@progbits
	.sectionflags	@""
	.align	4
.nv.constant0._Z14cluster_kernelPi:
	.zero		904


//--------------------- SYMBOLS --------------------------

	.type		.nv.reservedSmem.offset0,@object
	.size		.nv.reservedSmem.offset0,0x4
	.type		.nv.reservedSmem.cap,@object
	.size		.nv.reservedSmem.cap,0x4
	.type		vprintf,@function
